//
// Generated by NVIDIA NVVM Compiler
//
// Compiler Build ID: CL-36424714
// Cuda compilation tools, release 13.0, V13.0.88
// Based on NVVM 20.0.0
//

.version 9.0
.target sm_100
.address_size 64

	// .globl	_Z14prewittFilterYPiS_ii

.visible .entry _Z14prewittFilterYPiS_ii(
	.param .u64 .ptr .align 1 _Z14prewittFilterYPiS_ii_param_0,
	.param .u64 .ptr .align 1 _Z14prewittFilterYPiS_ii_param_1,
	.param .u32 _Z14prewittFilterYPiS_ii_param_2,
	.param .u32 _Z14prewittFilterYPiS_ii_param_3
)
{
	.reg .pred 	%p<4>;
	.reg .b32 	%r<36>;
	.reg .b64 	%rd<11>;

	ld.param.u64 	%rd1, [_Z14prewittFilterYPiS_ii_param_0];
	ld.param.u64 	%rd2, [_Z14prewittFilterYPiS_ii_param_1];
	ld.param.u32 	%r6, [_Z14prewittFilterYPiS_ii_param_2];
	ld.param.u32 	%r7, [_Z14prewittFilterYPiS_ii_param_3];
	mov.u32 	%r8, %ctaid.y;
	mov.u32 	%r9, %ntid.y;
	mul.lo.s32 	%r1, %r8, %r9;
	mov.u32 	%r2, %tid.y;
	add.s32 	%r10, %r2, %r1;
	add.s32 	%r3, %r10, 1;
	mov.u32 	%r11, %ctaid.x;
	mov.u32 	%r12, %ntid.x;
	mov.u32 	%r13, %tid.x;
	mad.lo.s32 	%r14, %r11, %r12, %r13;
	add.s32 	%r4, %r14, 1;
	add.s32 	%r16, %r7, -1;
	setp.ge.s32 	%p1, %r3, %r16;
	add.s32 	%r17, %r6, -1;
	setp.ge.s32 	%p2, %r4, %r17;
	or.pred  	%p3, %p1, %p2;
	@%p3 bra 	$L__BB0_2;
	cvta.to.global.u64 	%rd3, %rd2;
	cvta.to.global.u64 	%rd4, %rd1;
	mad.lo.s32 	%r19, %r10, %r6, %r4;
	add.s32 	%r20, %r19, -1;
	mul.wide.s32 	%rd5, %r20, 4;
	add.s64 	%rd6, %rd4, %rd5;
	ld.global.u32 	%r21, [%rd6];
	ld.global.u32 	%r22, [%rd6+4];
	add.s32 	%r23, %r22, %r21;
	ld.global.u32 	%r24, [%rd6+8];
	add.s32 	%r25, %r24, %r23;
	mad.lo.s32 	%r26, %r6, %r3, %r6;
	add.s32 	%r27, %r26, %r4;
	add.s32 	%r28, %r27, -1;
	mul.wide.s32 	%rd7, %r28, 4;
	add.s64 	%rd8, %rd4, %rd7;
	ld.global.u32 	%r29, [%rd8];
	sub.s32 	%r30, %r29, %r25;
	ld.global.u32 	%r31, [%rd8+4];
	add.s32 	%r32, %r31, %r30;
	ld.global.u32 	%r33, [%rd8+8];
	add.s32 	%r34, %r33, %r32;
	add.s32 	%r35, %r19, %r6;
	mul.wide.s32 	%rd9, %r35, 4;
	add.s64 	%rd10, %rd3, %rd9;
	st.global.u32 	[%rd10], %r34;
$L__BB0_2:
	ret;

}


// ===== COMPILED SASS (sm_100) =====

	.target	sm_100

	.elftype	@"ET_EXEC"


//--------------------- .note.nv.tkinfo           --------------------------
	.section	.note.nv.tkinfo,"",@"SHT_NOTE"
	.sectionflags	@"SHF_NOTE_NV_TKINFO"
	.tkinfo
        /*0018*/ 	.word	0x00000002
        /*0030*/ 	.string	""
        /*0030*/ 	.string	"ptxas"
        /*0030*/ 	.string	"Cuda compilation tools, release 13.0, V13.0.88"
        /*0030*/ 	.string	"Build cuda_13.0.r13.0/compiler.36424714_0"
        /*0030*/ 	.string	"-arch sm_100 -m 64 "



//--------------------- .note.nv.cuinfo           --------------------------
	.section	.note.nv.cuinfo,"",@"SHT_NOTE"
	.sectionflags	@"SHF_NOTE_NV_CUINFO"
        /*0018*/ 	.short	0x0002
        /*001a*/ 	.short	0x0064
        /*001c*/ 	.short	0x0082
	.zero		2


//--------------------- .nv.info                  --------------------------
	.section	.nv.info,"",@"SHT_CUDA_INFO"
	.align	4


	//----- nvinfo : EIATTR_REGCOUNT
	.align		4
        /*0000*/ 	.byte	0x04, 0x2f
        /*0002*/ 	.short	(.L_1 - .L_0)
	.align		4
.L_0:
        /*0004*/ 	.word	index@(_Z14prewittFilterYPiS_ii)
        /*0008*/ 	.word	0x00000012


	//----- nvinfo : EIATTR_FRAME_SIZE
	.align		4
.L_1:
        /*000c*/ 	.byte	0x04, 0x11
        /*000e*/ 	.short	(.L_3 - .L_2)
	.align		4
.L_2:
        /*0010*/ 	.word	index@(_Z14prewittFilterYPiS_ii)
        /*0014*/ 	.word	0x00000000


	//----- nvinfo : EIATTR_MIN_STACK_SIZE
	.align		4
.L_3:
        /*0018*/ 	.byte	0x04, 0x12
        /*001a*/ 	.short	(.L_5 - .L_4)
	.align		4
.L_4:
        /*001c*/ 	.word	index@(_Z14prewittFilterYPiS_ii)
        /*0020*/ 	.word	0x00000000
.L_5:


//--------------------- .nv.compat                --------------------------
	.section	.nv.compat,"",@"SHT_CUDA_COMPAT_INFO"
	.align	4
        /*0000*/ 	.byte	0x02, 0x09, 0x00, 0x00, 0x02, 0x02, 0x01, 0x00, 0x02, 0x05, 0x05, 0x00, 0x03, 0x07, 0x01, 0x01
        /*0010*/ 	.byte	0x02, 0x03, 0x00, 0x00, 0x02, 0x06, 0x01, 0x00, 0x04, 0x0b, 0x08, 0x00, 0x09, 0x00, 0x00, 0x00
        /*0020*/ 	.byte	0x00, 0x00, 0x00, 0x00


//--------------------- .nv.info._Z14prewittFilterYPiS_ii --------------------------
	.section	.nv.info._Z14prewittFilterYPiS_ii,"",@"SHT_CUDA_INFO"
	.sectionflags	@""
	.align	4


	//----- nvinfo : EIATTR_CUDA_API_VERSION
	.align		4
        /*0000*/ 	.byte	0x04, 0x37
        /*0002*/ 	.short	(.L_7 - .L_6)
.L_6:
        /*0004*/ 	.word	0x00000082


	//----- nvinfo : EIATTR_KPARAM_INFO
	.align		4
.L_7:
        /*0008*/ 	.byte	0x04, 0x17
        /*000a*/ 	.short	(.L_9 - .L_8)
.L_8:
        /*000c*/ 	.word	0x00000000
        /*0010*/ 	.short	0x0003
        /*0012*/ 	.short	0x0014
        /*0014*/ 	.byte	0x00, 0xf0, 0x11, 0x00


	//----- nvinfo : EIATTR_KPARAM_INFO
	.align		4
.L_9:
        /*0018*/ 	.byte	0x04, 0x17
        /*001a*/ 	.short	(.L_11 - .L_10)
.L_10:
        /*001c*/ 	.word	0x00000000
        /*0020*/ 	.short	0x0002
        /*0022*/ 	.short	0x0010
        /*0024*/ 	.byte	0x00, 0xf0, 0x11, 0x00


	//----- nvinfo : EIATTR_KPARAM_INFO
	.align		4
.L_11:
        /*0028*/ 	.byte	0x04, 0x17
        /*002a*/ 	.short	(.L_13 - .L_12)
.L_12:
        /*002c*/ 	.word	0x00000000
        /*0030*/ 	.short	0x0001
        /*0032*/ 	.short	0x0008
        /*0034*/ 	.byte	0x00, 0xf5, 0x21, 0x00


	//----- nvinfo : EIATTR_KPARAM_INFO
	.align		4
.L_13:
        /*0038*/ 	.byte	0x04, 0x17
        /*003a*/ 	.short	(.L_15 - .L_14)
.L_14:
        /*003c*/ 	.word	0x00000000
        /*0040*/ 	.short	0x0000
        /*0042*/ 	.short	0x0000
        /*0044*/ 	.byte	0x00, 0xf5, 0x21, 0x00


	//----- nvinfo : EIATTR_SPARSE_MMA_MASK
	.align		4
.L_15:
        /*0048*/ 	.byte	0x03, 0x50
        /*004a*/ 	.short	0x0000


	//----- nvinfo : EIATTR_MAXREG_COUNT
	.align		4
        /*004c*/ 	.byte	0x03, 0x1b
        /*004e*/ 	.short	0x00ff


	//----- nvinfo : EIATTR_MERCURY_ISA_VERSION
	.align		4
        /*0050*/ 	.byte	0x03, 0x5f
        /*0052*/ 	.short	0x0101


	//----- nvinfo : EIATTR_VRC_CTA_INIT_COUNT
	.align		4
        /*0054*/ 	.byte	0x02, 0x4a
	.zero		1
	.zero		1


	//----- nvinfo : EIATTR_EXIT_INSTR_OFFSETS
	.align		4
        /*0058*/ 	.byte	0x04, 0x1c
        /*005a*/ 	.short	(.L_17 - .L_16)


	//   ....[0]....
.L_16:
        /*005c*/ 	.word	0x00000100


	//   ....[1]....
        /*0060*/ 	.word	0x00000260


	//----- nvinfo : EIATTR_CBANK_PARAM_SIZE
	.align		4
.L_17:
        /*0064*/ 	.byte	0x03, 0x19
        /*0066*/ 	.short	0x0018


	//----- nvinfo : EIATTR_PARAM_CBANK
	.align		4
        /*0068*/ 	.byte	0x04, 0x0a
        /*006a*/ 	.short	(.L_19 - .L_18)
	.align		4
.L_18:
        /*006c*/ 	.word	index@(.nv.constant0._Z14prewittFilterYPiS_ii)
        /*0070*/ 	.short	0x0380
        /*0072*/ 	.short	0x0018


	//----- nvinfo : EIATTR_SW_WAR
	.align		4
.L_19:
        /*0074*/ 	.byte	0x04, 0x36
        /*0076*/ 	.short	(.L_21 - .L_20)
.L_20:
        /*0078*/ 	.word	0x00000008
.L_21:


//--------------------- .nv.callgraph             --------------------------
	.section	.nv.callgraph,"",@"SHT_CUDA_CALLGRAPH"
	.align	4
	.sectionentsize	8
	.align		4
        /*0000*/ 	.word	0x00000000
	.align		4
        /*0004*/ 	.word	0xffffffff
	.align		4
        /*0008*/ 	.word	0x00000000
	.align		4
        /*000c*/ 	.word	0xfffffffe
	.align		4
        /*0010*/ 	.word	0x00000000
	.align		4
        /*0014*/ 	.word	0xfffffffd
	.align		4
        /*0018*/ 	.word	0x00000000
	.align		4
        /*001c*/ 	.word	0xfffffffc


//--------------------- .text._Z14prewittFilterYPiS_ii --------------------------
	.section	.text._Z14prewittFilterYPiS_ii,"ax",@progbits
	.align	128
        .global         _Z14prewittFilterYPiS_ii
        .type           _Z14prewittFilterYPiS_ii,@function
        .size           _Z14prewittFilterYPiS_ii,(.L_x_1 - _Z14prewittFilterYPiS_ii)
        .other          _Z14prewittFilterYPiS_ii,@"STO_CUDA_ENTRY STV_DEFAULT"
_Z14prewittFilterYPiS_ii:
.text._Z14prewittFilterYPiS_ii:
[----:B------:R-:W-:Y:S01]  /*0000*/  LDC R1, c[0x0][0x37c] ;  /* 0x0000df00ff017b82 */ /* 0x000fe20000000800 */
[----:B------:R-:W0:Y:S07]  /*0010*/  S2R R7, SR_TID.X ;  /* 0x0000000000077919 */ /* 0x000e2e0000002100 */
[----:B------:R-:W1:Y:S01]  /*0020*/  LDC R5, c[0x0][0x364] ;  /* 0x0000d900ff057b82 */ /* 0x000e620000000800 */
[----:B------:R-:W1:Y:S07]  /*0030*/  S2R R4, SR_TID.Y ;  /* 0x0000000000047919 */ /* 0x000e6e0000002200 */
[----:B------:R-:W0:Y:S08]  /*0040*/  S2UR UR5, SR_CTAID.X ;  /* 0x00000000000579c3 */ /* 0x000e300000002500 */
[----:B------:R-:W0:Y:S08]  /*0050*/  LDC R0, c[0x0][0x360] ;  /* 0x0000d800ff007b82 */ /* 0x000e300000000800 */
[----:B------:R-:W1:Y:S08]  /*0060*/  S2UR UR4, SR_CTAID.Y ;  /* 0x00000000000479c3 */ /* 0x000e700000002600 */
[----:B------:R-:W2:Y:S01]  /*0070*/  LDC.64 R2, c[0x0][0x390] ;  /* 0x0000e400ff027b82 */ /* 0x000ea20000000a00 */
[----:B0-----:R-:W-:-:S05]  /*0080*/  IMAD R0, R0, UR5, R7 ;  /* 0x0000000500007c24 */ /* 0x001fca000f8e0207 */
[----:B------:R-:W-:Y:S01]  /*0090*/  IADD3 R0, PT, PT, R0, 0x1, RZ ;  /* 0x0000000100007810 */ /* 0x000fe20007ffe0ff */
[----:B-1----:R-:W-:Y:S01]  /*00a0*/  IMAD R5, R5, UR4, R4 ;  /* 0x0000000405057c24 */ /* 0x002fe2000f8e0204 */
[----:B--2---:R-:W-:Y:S01]  /*00b0*/  IADD3 R7, PT, PT, R2, -0x1, RZ ;  /* 0xffffffff02077810 */ /* 0x004fe20007ffe0ff */
[----:B------:R-:W-:-:S03]  /*00c0*/  VIADD R4, R3, 0xffffffff ;  /* 0xffffffff03047836 */ /* 0x000fc60000000000 */
[----:B------:R-:W-:Y:S02]  /*00d0*/  IADD3 R3, PT, PT, R5, 0x1, RZ ;  /* 0x0000000105037810 */ /* 0x000fe40007ffe0ff */
[----:B------:R-:W-:-:S04]  /*00e0*/  ISETP.GE.AND P0, PT, R0, R7, PT ;  /* 0x000000070000720c */ /* 0x000fc80003f06270 */
[----:B------:R-:W-:-:S13]  /*00f0*/  ISETP.GE.OR P0, PT, R3, R4, P0 ;  /* 0x000000040300720c */ /* 0x000fda0000706670 */
[----:B------:R-:W-:Y:S05]  /*0100*/  @P0 EXIT ;  /* 0x000000000000094d */ /* 0x000fea0003800000 */
[----:B------:R-:W0:Y:S01]  /*0110*/  LDC.64 R6, c[0x0][0x380] ;  /* 0x0000e000ff067b82 */ /* 0x000e220000000a00 */
[----:B------:R-:W1:Y:S01]  /*0120*/  LDCU.64 UR4, c[0x0][0x358] ;  /* 0x00006b00ff0477ac */ /* 0x000e620008000a00 */
[-C--:B------:R-:W-:Y:S02]  /*0130*/  IMAD R11, R5, R2.reuse, R0 ;  /* 0x00000002050b7224 */ /* 0x080fe400078e0200 */
[----:B------:R-:W-:Y:S02]  /*0140*/  IMAD R3, R3, R2, R2 ;  /* 0x0000000203037224 */ /* 0x000fe400078e0202 */
[----:B------:R-:W-:Y:S02]  /*0150*/  VIADD R5, R11, 0xffffffff ;  /* 0xffffffff0b057836 */ /* 0x000fe40000000000 */
[----:B------:R-:W2:Y:S01]  /*0160*/  LDC.64 R8, c[0x0][0x388] ;  /* 0x0000e200ff087b82 */ /* 0x000ea20000000a00 */
[----:B------:R-:W-:Y:S01]  /*0170*/  IADD3 R3, PT, PT, R3, -0x1, R0 ;  /* 0xffffffff03037810 */ /* 0x000fe20007ffe000 */
[----:B0-----:R-:W-:-:S04]  /*0180*/  IMAD.WIDE R4, R5, 0x4, R6 ;  /* 0x0000000405047825 */ /* 0x001fc800078e0206 */
[----:B------:R-:W-:Y:S01]  /*0190*/  IMAD.WIDE R6, R3, 0x4, R6 ;  /* 0x0000000403067825 */ /* 0x000fe200078e0206 */
[----:B-1----:R-:W3:Y:S04]  /*01a0*/  LDG.E R0, desc[UR4][R4.64] ;  /* 0x0000000404007981 */ /* 0x002ee8000c1e1900 */
[----:B------:R-:W3:Y:S04]  /*01b0*/  LDG.E R3, desc[UR4][R4.64+0x4] ;  /* 0x0000040404037981 */ /* 0x000ee8000c1e1900 */
[----:B------:R-:W3:Y:S04]  /*01c0*/  LDG.E R10, desc[UR4][R4.64+0x8] ;  /* 0x00000804040a7981 */ /* 0x000ee8000c1e1900 */
[----:B------:R-:W4:Y:S04]  /*01d0*/  LDG.E R13, desc[UR4][R6.64] ;  /* 0x00000004060d7981 */ /* 0x000f28000c1e1900 */
[----:B------:R-:W4:Y:S04]  /*01e0*/  LDG.E R12, desc[UR4][R6.64+0x4] ;  /* 0x00000404060c7981 */ /* 0x000f28000c1e1900 */
[----:B------:R-:W5:Y:S01]  /*01f0*/  LDG.E R15, desc[UR4][R6.64+0x8] ;  /* 0x00000804060f7981 */ /* 0x000f62000c1e1900 */
[----:B---3--:R-:W-:-:S02]  /*0200*/  IADD3 R0, PT, PT, R10, R3, R0 ;  /* 0x000000030a007210 */ /* 0x008fc40007ffe000 */
[----:B------:R-:W-:-:S05]  /*0210*/  IADD3 R3, PT, PT, R11, R2, RZ ;  /* 0x000000020b037210 */ /* 0x000fca0007ffe0ff */
[----:B--2---:R-:W-:Y:S01]  /*0220*/  IMAD.WIDE R2, R3, 0x4, R8 ;  /* 0x0000000403027825 */ /* 0x004fe200078e0208 */
[----:B----4-:R-:W-:-:S04]  /*0230*/  IADD3 R0, PT, PT, R12, R13, -R0 ;  /* 0x0000000d0c007210 */ /* 0x010fc80007ffe800 */
[----:B-----5:R-:W-:-:S05]  /*0240*/  IADD3 R15, PT, PT, R0, R15, RZ ;  /* 0x0000000f000f7210 */ /* 0x020fca0007ffe0ff */
[----:B------:R-:W-:Y:S01]  /*0250*/  STG.E desc[UR4][R2.64], R15 ;  /* 0x0000000f02007986 */ /* 0x000fe2000c101904 */
[----:B------:R-:W-:Y:S05]  /*0260*/  EXIT ;  /* 0x000000000000794d */ /* 0x000fea0003800000 */
.L_x_0:
[----:B------:R-:W-:-:S00]  /*0270*/  BRA `(.L_x_0) ;  /* 0xfffffffc00fc7947 */ /* 0x000fc0000383ffff */
[----:B------:R-:W-:-:S00]  /*0280*/  NOP ;  /* 0x0000000000007918 */ /* 0x000fc00000000000 */
[----:B------:R-:W-:-:S00]  /*0290*/  NOP ;  /* 0x0000000000007918 */ /* 0x000fc00000000000 */
[----:B------:R-:W-:-:S00]  /*02a0*/  NOP ;  /* 0x0000000000007918 */ /* 0x000fc00000000000 */
[----:B------:R-:W-:-:S00]  /*02b0*/  NOP ;  /* 0x0000000000007918 */ /* 0x000fc00000000000 */
[----:B------:R-:W-:-:S00]  /*02c0*/  NOP ;  /* 0x0000000000007918 */ /* 0x000fc00000000000 */
[----:B------:R-:W-:-:S00]  /*02d0*/  NOP ;  /* 0x0000000000007918 */ /* 0x000fc00000000000 */
[----:B------:R-:W-:-:S00]  /*02e0*/  NOP ;  /* 0x0000000000007918 */ /* 0x000fc00000000000 */
[----:B------:R-:W-:-:S00]  /*02f0*/  NOP ;  /* 0x0000000000007918 */ /* 0x000fc00000000000 */
.L_x_1:


//--------------------- .nv.shared.reserved.0     --------------------------
	.section	.nv.shared.reserved.0,"aw",@nobits
	.weak		__nv_reservedSMEM_offset_0_alias
	.size		__nv_reservedSMEM_offset_0_alias, 0, 64
	.other		__nv_reservedSMEM_offset_0_alias,@"STO_CUDA_RESERVED_SHARED STV_DEFAULT"
__nv_reservedSMEM_offset_0_alias:
	.zero		0
	.zero		64


//--------------------- .nv.constant0._Z14prewittFilterYPiS_ii --------------------------
	.section	.nv.constant0._Z14prewittFilterYPiS_ii,"a",@progbits
	.sectionflags	@""
	.align	4
.nv.constant0._Z14prewittFilterYPiS_ii:
	.zero		920


//--------------------- SYMBOLS --------------------------

	.type		.nv.reservedSmem.offset0,@object
	.size		.nv.reservedSmem.offset0,0x4
